//
// Generated by NVIDIA NVVM Compiler
//
// Compiler Build ID: CL-36424714
// Cuda compilation tools, release 13.0, V13.0.88
// Based on NVVM 20.0.0
//

.version 9.0
.target sm_100
.address_size 64

	// .globl	varianceZeroMeanKernel
// _ZZ22varianceZeroMeanKernelE9reduceMem has been demoted

.visible .entry varianceZeroMeanKernel(
	.param .u32 varianceZeroMeanKernel_param_0,
	.param .u64 .ptr .align 1 varianceZeroMeanKernel_param_1,
	.param .u64 .ptr .align 1 varianceZeroMeanKernel_param_2
)
{
	.reg .pred 	%p<23>;
	.reg .b32 	%r<38>;
	.reg .b32 	%f<117>;
	.reg .b64 	%rd<22>;
	// demoted variable
	.shared .align 4 .b8 _ZZ22varianceZeroMeanKernelE9reduceMem[4096];
	ld.param.u32 	%r23, [varianceZeroMeanKernel_param_0];
	ld.param.u64 	%rd8, [varianceZeroMeanKernel_param_1];
	ld.param.u64 	%rd9, [varianceZeroMeanKernel_param_2];
	cvta.to.global.u64 	%rd1, %rd9;
	mov.u32 	%r1, %tid.y;
	mov.u32 	%r2, %tid.x;
	shl.b32 	%r3, %r1, 5;
	add.s32 	%r4, %r3, %r2;
	setp.gt.u32 	%p1, %r4, 1023;
	setp.ge.s32 	%p2, %r4, %r23;
	or.pred  	%p3, %p1, %p2;
	@%p3 bra 	$L__BB0_35;
	not.b32 	%r24, %r2;
	add.s32 	%r25, %r23, %r24;
	sub.s32 	%r26, %r25, %r3;
	shr.u32 	%r27, %r26, 10;
	add.s32 	%r5, %r27, 1;
	and.b32  	%r6, %r5, 15;
	setp.lt.u32 	%p4, %r26, 15360;
	mov.f32 	%f116, 0f00000000;
	mov.u32 	%r34, %r4;
	@%p4 bra 	$L__BB0_4;
	and.b32  	%r28, %r5, 8388592;
	neg.s32 	%r32, %r28;
	mul.wide.u32 	%rd10, %r1, 128;
	mul.wide.u32 	%rd11, %r2, 4;
	add.s64 	%rd12, %rd10, %rd11;
	add.s64 	%rd13, %rd12, %rd1;
	add.s64 	%rd20, %rd13, 32768;
	mov.f32 	%f116, 0f00000000;
	mov.u32 	%r34, %r4;
$L__BB0_3:
	.pragma "nounroll";
	ld.global.f32 	%f17, [%rd20+-32768];
	fma.rn.f32 	%f18, %f17, %f17, %f116;
	ld.global.f32 	%f19, [%rd20+-28672];
	fma.rn.f32 	%f20, %f19, %f19, %f18;
	ld.global.f32 	%f21, [%rd20+-24576];
	fma.rn.f32 	%f22, %f21, %f21, %f20;
	ld.global.f32 	%f23, [%rd20+-20480];
	fma.rn.f32 	%f24, %f23, %f23, %f22;
	ld.global.f32 	%f25, [%rd20+-16384];
	fma.rn.f32 	%f26, %f25, %f25, %f24;
	ld.global.f32 	%f27, [%rd20+-12288];
	fma.rn.f32 	%f28, %f27, %f27, %f26;
	ld.global.f32 	%f29, [%rd20+-8192];
	fma.rn.f32 	%f30, %f29, %f29, %f28;
	ld.global.f32 	%f31, [%rd20+-4096];
	fma.rn.f32 	%f32, %f31, %f31, %f30;
	ld.global.f32 	%f33, [%rd20];
	fma.rn.f32 	%f34, %f33, %f33, %f32;
	ld.global.f32 	%f35, [%rd20+4096];
	fma.rn.f32 	%f36, %f35, %f35, %f34;
	ld.global.f32 	%f37, [%rd20+8192];
	fma.rn.f32 	%f38, %f37, %f37, %f36;
	ld.global.f32 	%f39, [%rd20+12288];
	fma.rn.f32 	%f40, %f39, %f39, %f38;
	ld.global.f32 	%f41, [%rd20+16384];
	fma.rn.f32 	%f42, %f41, %f41, %f40;
	ld.global.f32 	%f43, [%rd20+20480];
	fma.rn.f32 	%f44, %f43, %f43, %f42;
	ld.global.f32 	%f45, [%rd20+24576];
	fma.rn.f32 	%f46, %f45, %f45, %f44;
	ld.global.f32 	%f47, [%rd20+28672];
	fma.rn.f32 	%f116, %f47, %f47, %f46;
	add.s32 	%r34, %r34, 16384;
	add.s32 	%r32, %r32, 16;
	add.s64 	%rd20, %rd20, 65536;
	setp.ne.s32 	%p5, %r32, 0;
	@%p5 bra 	$L__BB0_3;
$L__BB0_4:
	setp.eq.s32 	%p6, %r6, 0;
	@%p6 bra 	$L__BB0_13;
	and.b32  	%r13, %r5, 7;
	setp.lt.u32 	%p7, %r6, 8;
	@%p7 bra 	$L__BB0_7;
	mul.wide.u32 	%rd14, %r34, 4;
	add.s64 	%rd15, %rd1, %rd14;
	ld.global.f32 	%f49, [%rd15];
	fma.rn.f32 	%f50, %f49, %f49, %f116;
	ld.global.f32 	%f51, [%rd15+4096];
	fma.rn.f32 	%f52, %f51, %f51, %f50;
	ld.global.f32 	%f53, [%rd15+8192];
	fma.rn.f32 	%f54, %f53, %f53, %f52;
	ld.global.f32 	%f55, [%rd15+12288];
	fma.rn.f32 	%f56, %f55, %f55, %f54;
	ld.global.f32 	%f57, [%rd15+16384];
	fma.rn.f32 	%f58, %f57, %f57, %f56;
	ld.global.f32 	%f59, [%rd15+20480];
	fma.rn.f32 	%f60, %f59, %f59, %f58;
	ld.global.f32 	%f61, [%rd15+24576];
	fma.rn.f32 	%f62, %f61, %f61, %f60;
	ld.global.f32 	%f63, [%rd15+28672];
	fma.rn.f32 	%f116, %f63, %f63, %f62;
	add.s32 	%r34, %r34, 8192;
$L__BB0_7:
	setp.eq.s32 	%p8, %r13, 0;
	@%p8 bra 	$L__BB0_13;
	and.b32  	%r16, %r5, 3;
	setp.lt.u32 	%p9, %r13, 4;
	@%p9 bra 	$L__BB0_10;
	mul.wide.u32 	%rd16, %r34, 4;
	add.s64 	%rd17, %rd1, %rd16;
	ld.global.f32 	%f65, [%rd17];
	fma.rn.f32 	%f66, %f65, %f65, %f116;
	ld.global.f32 	%f67, [%rd17+4096];
	fma.rn.f32 	%f68, %f67, %f67, %f66;
	ld.global.f32 	%f69, [%rd17+8192];
	fma.rn.f32 	%f70, %f69, %f69, %f68;
	ld.global.f32 	%f71, [%rd17+12288];
	fma.rn.f32 	%f116, %f71, %f71, %f70;
	add.s32 	%r34, %r34, 4096;
$L__BB0_10:
	setp.eq.s32 	%p10, %r16, 0;
	@%p10 bra 	$L__BB0_13;
	mul.wide.u32 	%rd18, %r34, 4;
	add.s64 	%rd21, %rd1, %rd18;
	neg.s32 	%r37, %r16;
$L__BB0_12:
	.pragma "nounroll";
	ld.global.f32 	%f72, [%rd21];
	fma.rn.f32 	%f116, %f72, %f72, %f116;
	add.s64 	%rd21, %rd21, 4096;
	add.s32 	%r37, %r37, 1;
	setp.ne.s32 	%p11, %r37, 0;
	@%p11 bra 	$L__BB0_12;
$L__BB0_13:
	shl.b32 	%r29, %r4, 2;
	mov.u32 	%r30, _ZZ22varianceZeroMeanKernelE9reduceMem;
	add.s32 	%r22, %r30, %r29;
	st.shared.f32 	[%r22], %f116;
	bar.sync 	0;
	setp.gt.u32 	%p12, %r4, 511;
	@%p12 bra 	$L__BB0_15;
	ld.shared.f32 	%f73, [%r22+2048];
	ld.shared.f32 	%f74, [%r22];
	add.f32 	%f75, %f73, %f74;
	st.shared.f32 	[%r22], %f75;
$L__BB0_15:
	bar.sync 	0;
	setp.gt.u32 	%p13, %r4, 255;
	@%p13 bra 	$L__BB0_17;
	ld.shared.f32 	%f76, [%r22+1024];
	ld.shared.f32 	%f77, [%r22];
	add.f32 	%f78, %f76, %f77;
	st.shared.f32 	[%r22], %f78;
$L__BB0_17:
	bar.sync 	0;
	setp.gt.u32 	%p14, %r4, 127;
	@%p14 bra 	$L__BB0_19;
	ld.shared.f32 	%f79, [%r22+512];
	ld.shared.f32 	%f80, [%r22];
	add.f32 	%f81, %f79, %f80;
	st.shared.f32 	[%r22], %f81;
$L__BB0_19:
	bar.sync 	0;
	setp.gt.u32 	%p15, %r4, 63;
	@%p15 bra 	$L__BB0_21;
	ld.shared.f32 	%f82, [%r22+256];
	ld.shared.f32 	%f83, [%r22];
	add.f32 	%f84, %f82, %f83;
	st.shared.f32 	[%r22], %f84;
$L__BB0_21:
	bar.sync 	0;
	setp.gt.u32 	%p16, %r4, 31;
	@%p16 bra 	$L__BB0_23;
	ld.shared.f32 	%f85, [%r22+128];
	ld.shared.f32 	%f86, [%r22];
	add.f32 	%f87, %f85, %f86;
	st.shared.f32 	[%r22], %f87;
$L__BB0_23:
	bar.sync 	0;
	setp.gt.u32 	%p17, %r4, 15;
	@%p17 bra 	$L__BB0_25;
	ld.shared.f32 	%f88, [%r22+64];
	ld.shared.f32 	%f89, [%r22];
	add.f32 	%f90, %f88, %f89;
	st.shared.f32 	[%r22], %f90;
$L__BB0_25:
	bar.sync 	0;
	setp.gt.u32 	%p18, %r4, 7;
	@%p18 bra 	$L__BB0_27;
	ld.shared.f32 	%f91, [%r22+32];
	ld.shared.f32 	%f92, [%r22];
	add.f32 	%f93, %f91, %f92;
	st.shared.f32 	[%r22], %f93;
$L__BB0_27:
	bar.sync 	0;
	setp.gt.u32 	%p19, %r4, 3;
	@%p19 bra 	$L__BB0_29;
	ld.shared.f32 	%f94, [%r22+16];
	ld.shared.f32 	%f95, [%r22];
	add.f32 	%f96, %f94, %f95;
	st.shared.f32 	[%r22], %f96;
$L__BB0_29:
	bar.sync 	0;
	setp.gt.u32 	%p20, %r4, 1;
	@%p20 bra 	$L__BB0_31;
	ld.shared.f32 	%f97, [%r22+8];
	ld.shared.f32 	%f98, [%r22];
	add.f32 	%f99, %f97, %f98;
	st.shared.f32 	[%r22], %f99;
$L__BB0_31:
	bar.sync 	0;
	setp.ne.s32 	%p21, %r4, 0;
	@%p21 bra 	$L__BB0_33;
	ld.shared.f32 	%f100, [_ZZ22varianceZeroMeanKernelE9reduceMem+4];
	ld.shared.f32 	%f101, [%r22];
	add.f32 	%f102, %f100, %f101;
	st.shared.f32 	[%r22], %f102;
$L__BB0_33:
	setp.ne.s32 	%p22, %r4, 0;
	bar.sync 	0;
	@%p22 bra 	$L__BB0_35;
	ld.shared.f32 	%f103, [_ZZ22varianceZeroMeanKernelE9reduceMem];
	cvt.rn.f32.u32 	%f104, %r23;
	mul.f32 	%f105, %f103, %f104;
	add.s32 	%r31, %r23, -1;
	cvt.rn.f32.u32 	%f106, %r31;
	div.rn.f32 	%f107, %f105, %f106;
	cvta.to.global.u64 	%rd19, %rd8;
	st.global.f32 	[%rd19], %f107;
$L__BB0_35:
	ret;

}


// ===== COMPILED SASS (sm_100) =====

	.target	sm_100

	.elftype	@"ET_EXEC"


//--------------------- .note.nv.tkinfo           --------------------------
	.section	.note.nv.tkinfo,"",@"SHT_NOTE"
	.sectionflags	@"SHF_NOTE_NV_TKINFO"
	.tkinfo
        /*0018*/ 	.word	0x00000002
        /*0030*/ 	.string	""
        /*0030*/ 	.string	"ptxas"
        /*0030*/ 	.string	"Cuda compilation tools, release 13.0, V13.0.88"
        /*0030*/ 	.string	"Build cuda_13.0.r13.0/compiler.36424714_0"
        /*0030*/ 	.string	"-arch sm_100 -m 64 "



//--------------------- .note.nv.cuinfo           --------------------------
	.section	.note.nv.cuinfo,"",@"SHT_NOTE"
	.sectionflags	@"SHF_NOTE_NV_CUINFO"
        /*0018*/ 	.short	0x0002
        /*001a*/ 	.short	0x0064
        /*001c*/ 	.short	0x0082
	.zero		2


//--------------------- .nv.info                  --------------------------
	.section	.nv.info,"",@"SHT_CUDA_INFO"
	.align	4


	//----- nvinfo : EIATTR_REGCOUNT
	.align		4
        /*0000*/ 	.byte	0x04, 0x2f
        /*0002*/ 	.short	(.L_1 - .L_0)
	.align		4
.L_0:
        /*0004*/ 	.word	index@(varianceZeroMeanKernel)
        /*0008*/ 	.word	0x00000020


	//----- nvinfo : EIATTR_FRAME_SIZE
	.align		4
.L_1:
        /*000c*/ 	.byte	0x04, 0x11
        /*000e*/ 	.short	(.L_3 - .L_2)
	.align		4
.L_2:
        /*0010*/ 	.word	index@($__internal_0_$__cuda_sm3x_div_rn_noftz_f32_slowpath)
        /*0014*/ 	.word	0x00000000


	//----- nvinfo : EIATTR_FRAME_SIZE
	.align		4
.L_3:
        /*0018*/ 	.byte	0x04, 0x11
        /*001a*/ 	.short	(.L_5 - .L_4)
	.align		4
.L_4:
        /*001c*/ 	.word	index@(varianceZeroMeanKernel)
        /*0020*/ 	.word	0x00000000


	//----- nvinfo : EIATTR_MIN_STACK_SIZE
	.align		4
.L_5:
        /*0024*/ 	.byte	0x04, 0x12
        /*0026*/ 	.short	(.L_7 - .L_6)
	.align		4
.L_6:
        /*0028*/ 	.word	index@(varianceZeroMeanKernel)
        /*002c*/ 	.word	0x00000000
.L_7:


//--------------------- .nv.compat                --------------------------
	.section	.nv.compat,"",@"SHT_CUDA_COMPAT_INFO"
	.align	4
        /*0000*/ 	.byte	0x02, 0x09, 0x00, 0x00, 0x02, 0x02, 0x01, 0x00, 0x02, 0x05, 0x05, 0x00, 0x03, 0x07, 0x01, 0x01
        /*0010*/ 	.byte	0x02, 0x03, 0x00, 0x00, 0x02, 0x06, 0x01, 0x00, 0x04, 0x0b, 0x08, 0x00, 0x01, 0x00, 0x00, 0x00
        /*0020*/ 	.byte	0x00, 0x00, 0x00, 0x00


//--------------------- .nv.info.varianceZeroMeanKernel --------------------------
	.section	.nv.info.varianceZeroMeanKernel,"",@"SHT_CUDA_INFO"
	.sectionflags	@""
	.align	4


	//----- nvinfo : EIATTR_CUDA_API_VERSION
	.align		4
        /*0000*/ 	.byte	0x04, 0x37
        /*0002*/ 	.short	(.L_9 - .L_8)
.L_8:
        /*0004*/ 	.word	0x00000082


	//----- nvinfo : EIATTR_KPARAM_INFO
	.align		4
.L_9:
        /*0008*/ 	.byte	0x04, 0x17
        /*000a*/ 	.short	(.L_11 - .L_10)
.L_10:
        /*000c*/ 	.word	0x00000000
        /*0010*/ 	.short	0x0002
        /*0012*/ 	.short	0x0010
        /*0014*/ 	.byte	0x00, 0xf5, 0x21, 0x00


	//----- nvinfo : EIATTR_KPARAM_INFO
	.align		4
.L_11:
        /*0018*/ 	.byte	0x04, 0x17
        /*001a*/ 	.short	(.L_13 - .L_12)
.L_12:
        /*001c*/ 	.word	0x00000000
        /*0020*/ 	.short	0x0001
        /*0022*/ 	.short	0x0008
        /*0024*/ 	.byte	0x00, 0xf5, 0x21, 0x00


	//----- nvinfo : EIATTR_KPARAM_INFO
	.align		4
.L_13:
        /*0028*/ 	.byte	0x04, 0x17
        /*002a*/ 	.short	(.L_15 - .L_14)
.L_14:
        /*002c*/ 	.word	0x00000000
        /*0030*/ 	.short	0x0000
        /*0032*/ 	.short	0x0000
        /*0034*/ 	.byte	0x00, 0xf0, 0x11, 0x00


	//----- nvinfo : EIATTR_SPARSE_MMA_MASK
	.align		4
.L_15:
        /*0038*/ 	.byte	0x03, 0x50
        /*003a*/ 	.short	0x0000


	//----- nvinfo : EIATTR_MAXREG_COUNT
	.align		4
        /*003c*/ 	.byte	0x03, 0x1b
        /*003e*/ 	.short	0x00ff


	//----- nvinfo : EIATTR_NUM_BARRIERS
	.align		4
        /*0040*/ 	.byte	0x02, 0x4c
        /*0042*/ 	.byte	0x01
	.zero		1


	//----- nvinfo : EIATTR_MERCURY_ISA_VERSION
	.align		4
        /*0044*/ 	.byte	0x03, 0x5f
        /*0046*/ 	.short	0x0101


	//----- nvinfo : EIATTR_VRC_CTA_INIT_COUNT
	.align		4
        /*0048*/ 	.byte	0x02, 0x4a
	.zero		1
	.zero		1


	//----- nvinfo : EIATTR_EXIT_INSTR_OFFSETS
	.align		4
        /*004c*/ 	.byte	0x04, 0x1c
        /*004e*/ 	.short	(.L_17 - .L_16)


	//   ....[0]....
.L_16:
        /*0050*/ 	.word	0x00000070


	//   ....[1]....
        /*0054*/ 	.word	0x00000c20


	//   ....[2]....
        /*0058*/ 	.word	0x00000d40


	//----- nvinfo : EIATTR_CRS_STACK_SIZE
	.align		4
.L_17:
        /*005c*/ 	.byte	0x04, 0x1e
        /*005e*/ 	.short	(.L_19 - .L_18)
.L_18:
        /*0060*/ 	.word	0x00000000


	//----- nvinfo : EIATTR_CBANK_PARAM_SIZE
	.align		4
.L_19:
        /*0064*/ 	.byte	0x03, 0x19
        /*0066*/ 	.short	0x0018


	//----- nvinfo : EIATTR_PARAM_CBANK
	.align		4
        /*0068*/ 	.byte	0x04, 0x0a
        /*006a*/ 	.short	(.L_21 - .L_20)
	.align		4
.L_20:
        /*006c*/ 	.word	index@(.nv.constant0.varianceZeroMeanKernel)
        /*0070*/ 	.short	0x0380
        /*0072*/ 	.short	0x0018


	//----- nvinfo : EIATTR_SW_WAR
	.align		4
.L_21:
        /*0074*/ 	.byte	0x04, 0x36
        /*0076*/ 	.short	(.L_23 - .L_22)
.L_22:
        /*0078*/ 	.word	0x00000008
.L_23:


//--------------------- .nv.callgraph             --------------------------
	.section	.nv.callgraph,"",@"SHT_CUDA_CALLGRAPH"
	.align	4
	.sectionentsize	8
	.align		4
        /*0000*/ 	.word	0x00000000
	.align		4
        /*0004*/ 	.word	0xffffffff
	.align		4
        /*0008*/ 	.word	0x00000000
	.align		4
        /*000c*/ 	.word	0xfffffffe
	.align		4
        /*0010*/ 	.word	0x00000000
	.align		4
        /*0014*/ 	.word	0xfffffffd
	.align		4
        /*0018*/ 	.word	0x00000000
	.align		4
        /*001c*/ 	.word	0xfffffffc


//--------------------- .text.varianceZeroMeanKernel --------------------------
	.section	.text.varianceZeroMeanKernel,"ax",@progbits
	.align	128
        .global         varianceZeroMeanKernel
        .type           varianceZeroMeanKernel,@function
        .size           varianceZeroMeanKernel,(.L_x_20 - varianceZeroMeanKernel)
        .other          varianceZeroMeanKernel,@"STO_CUDA_ENTRY STV_DEFAULT"
varianceZeroMeanKernel:
.text.varianceZeroMeanKernel:
[----:B------:R-:W-:Y:S01]  /*0000*/  LDC R1, c[0x0][0x37c] ;  /* 0x0000df00ff017b82 */ /* 0x000fe20000000800 */
[----:B------:R-:W0:Y:S01]  /*0010*/  S2R R7, SR_TID.Y ;  /* 0x0000000000077919 */ /* 0x000e220000002200 */
[----:B------:R-:W1:Y:S01]  /*0020*/  LDCU UR8, c[0x0][0x380] ;  /* 0x00007000ff0877ac */ /* 0x000e620008000800 */
[----:B------:R-:W0:Y:S02]  /*0030*/  S2R R8, SR_TID.X ;  /* 0x0000000000087919 */ /* 0x000e240000002100 */
[----:B0-----:R-:W-:-:S05]  /*0040*/  IMAD R0, R7, 0x20, R8 ;  /* 0x0000002007007824 */ /* 0x001fca00078e0208 */
[----:B-1----:R-:W-:-:S04]  /*0050*/  ISETP.GE.AND P0, PT, R0, UR8, PT ;  /* 0x0000000800007c0c */ /* 0x002fc8000bf06270 */
[----:B------:R-:W-:-:S13]  /*0060*/  ISETP.GT.U32.OR P0, PT, R0, 0x3ff, P0 ;  /* 0x000003ff0000780c */ /* 0x000fda0000704470 */
[----:B------:R-:W-:Y:S05]  /*0070*/  @P0 EXIT ;  /* 0x000000000000094d */ /* 0x000fea0003800000 */
[----:B------:R-:W-:Y:S01]  /*0080*/  LOP3.LUT R2, RZ, R8, RZ, 0x33, !PT ;  /* 0x00000008ff027212 */ /* 0x000fe200078e33ff */
[----:B------:R-:W0:Y:S01]  /*0090*/  LDCU.64 UR6, c[0x0][0x358] ;  /* 0x00006b00ff0677ac */ /* 0x000e220008000a00 */
[----:B------:R-:W-:Y:S01]  /*00a0*/  BSSY.RECONVERGENT B0, `(.L_x_0) ;  /* 0x000003a000007945 */ /* 0x000fe20003800200 */
[----:B------:R-:W-:Y:S01]  /*00b0*/  IMAD.MOV.U32 R4, RZ, RZ, RZ ;  /* 0x000000ffff047224 */ /* 0x000fe200078e00ff */
[----:B------:R-:W-:Y:S01]  /*00c0*/  MOV R5, R0 ;  /* 0x0000000000057202 */ /* 0x000fe20000000f00 */
[----:B------:R-:W-:-:S04]  /*00d0*/  VIADD R2, R2, UR8 ;  /* 0x0000000802027c36 */ /* 0x000fc80008000000 */
[----:B------:R-:W-:-:S05]  /*00e0*/  IMAD R2, R7, -0x20, R2 ;  /* 0xffffffe007027824 */ /* 0x000fca00078e0202 */
[C---:B------:R-:W-:Y:S02]  /*00f0*/  ISETP.GE.U32.AND P1, PT, R2.reuse, 0x3c00, PT ;  /* 0x00003c000200780c */ /* 0x040fe40003f26070 */
[----:B------:R-:W-:-:S04]  /*0100*/  LEA.HI R6, R2, 0x1, RZ, 0x16 ;  /* 0x0000000102067811 */ /* 0x000fc800078fb0ff */
[----:B------:R-:W-:-:S04]  /*0110*/  LOP3.LUT R18, R6, 0xf, RZ, 0xc0, !PT ;  /* 0x0000000f06127812 */ /* 0x000fc800078ec0ff */
[----:B------:R-:W-:-:S03]  /*0120*/  ISETP.NE.AND P0, PT, R18, RZ, PT ;  /* 0x000000ff1200720c */ /* 0x000fc60003f05270 */
[----:B0-----:R-:W-:Y:S10]  /*0130*/  @!P1 BRA `(.L_x_1) ;  /* 0x0000000000c09947 */ /* 0x001ff40003800000 */
[----:B------:R-:W0:Y:S01]  /*0140*/  LDCU.64 UR4, c[0x0][0x390] ;  /* 0x00007200ff0477ac */ /* 0x000e220008000a00 */
[----:B------:R-:W-:-:S04]  /*0150*/  IMAD.WIDE.U32 R2, R8, 0x4, RZ ;  /* 0x0000000408027825 */ /* 0x000fc800078e00ff */
[----:B------:R-:W-:Y:S02]  /*0160*/  IMAD.MOV.U32 R4, RZ, RZ, RZ ;  /* 0x000000ffff047224 */ /* 0x000fe400078e00ff */
[----:B------:R-:W-:Y:S01]  /*0170*/  IMAD.WIDE.U32 R2, R7, 0x80, R2 ;  /* 0x0000008007027825 */ /* 0x000fe200078e0002 */
[----:B------:R-:W-:-:S03]  /*0180*/  LOP3.LUT R7, R6, 0x7ffff0, RZ, 0xc0, !PT ;  /* 0x007ffff006077812 */ /* 0x000fc600078ec0ff */
[----:B------:R-:W-:Y:S02]  /*0190*/  IMAD.MOV.U32 R5, RZ, RZ, R0 ;  /* 0x000000ffff057224 */ /* 0x000fe400078e0000 */
[----:B------:R-:W-:Y:S01]  /*01a0*/  IMAD.MOV R7, RZ, RZ, -R7 ;  /* 0x000000ffff077224 */ /* 0x000fe200078e0a07 */
[----:B0-----:R-:W-:-:S04]  /*01b0*/  IADD3 R2, P1, PT, R2, UR4, RZ ;  /* 0x0000000402027c10 */ /* 0x001fc8000ff3e0ff */
[----:B------:R-:W-:-:S04]  /*01c0*/  IADD3 R2, P2, PT, R2, 0x8000, RZ ;  /* 0x0000800002027810 */ /* 0x000fc80007f5e0ff */
[----:B------:R-:W-:-:S09]  /*01d0*/  IADD3.X R3, PT, PT, RZ, UR5, R3, P2, P1 ;  /* 0x00000005ff037c10 */ /* 0x000fd200097e2403 */
.L_x_2:
[----:B------:R-:W2:Y:S04]  /*01e0*/  LDG.E R19, desc[UR6][R2.64+-0x8000] ;  /* 0xff80000602137981 */ /* 0x000ea8000c1e1900 */
[----:B------:R-:W3:Y:S04]  /*01f0*/  LDG.E R21, desc[UR6][R2.64+-0x7000] ;  /* 0xff90000602157981 */ /* 0x000ee8000c1e1900 */
[----:B------:R-:W4:Y:S04]  /*0200*/  LDG.E R23, desc[UR6][R2.64+-0x6000] ;  /* 0xffa0000602177981 */ /* 0x000f28000c1e1900 */
[----:B------:R-:W5:Y:S04]  /*0210*/  LDG.E R25, desc[UR6][R2.64+-0x5000] ;  /* 0xffb0000602197981 */ /* 0x000f68000c1e1900 */
        /* <DEDUP_REMOVED lines=11> */
[----:B------:R0:W5:Y:S01]  /*02d0*/  LDG.E R9, desc[UR6][R2.64+0x7000] ;  /* 0x0070000602097981 */ /* 0x000162000c1e1900 */
[----:B------:R-:W-:Y:S01]  /*02e0*/  IADD3 R7, PT, PT, R7, 0x10, RZ ;  /* 0x0000001007077810 */ /* 0x000fe20007ffe0ff */
[----:B------:R-:W-:-:S03]  /*02f0*/  VIADD R5, R5, 0x4000 ;  /* 0x0000400005057836 */ /* 0x000fc60000000000 */
[----:B------:R-:W-:Y:S02]  /*0300*/  ISETP.NE.AND P1, PT, R7, RZ, PT ;  /* 0x000000ff0700720c */ /* 0x000fe40003f25270 */
[----:B0-----:R-:W-:-:S05]  /*0310*/  IADD3 R2, P2, PT, R2, 0x10000, RZ ;  /* 0x0001000002027810 */ /* 0x001fca0007f5e0ff */
[----:B------:R-:W-:Y:S02]  /*0320*/  IMAD.X R3, RZ, RZ, R3, P2 ;  /* 0x000000ffff037224 */ /* 0x000fe400010e0603 */
[----:B--2---:R-:W-:-:S04]  /*0330*/  FFMA R4, R19, R19, R4 ;  /* 0x0000001313047223 */ /* 0x004fc80000000004 */
[----:B---3--:R-:W-:-:S04]  /*0340*/  FFMA R4, R21, R21, R4 ;  /* 0x0000001515047223 */ /* 0x008fc80000000004 */
[----:B----4-:R-:W-:-:S04]  /*0350*/  FFMA R4, R23, R23, R4 ;  /* 0x0000001717047223 */ /* 0x010fc80000000004 */
[----:B-----5:R-:W-:-:S04]  /*0360*/  FFMA R4, R25, R25, R4 ;  /* 0x0000001919047223 */ /* 0x020fc80000000004 */
[----:B------:R-:W-:-:S04]  /*0370*/  FFMA R4, R27, R27, R4 ;  /* 0x0000001b1b047223 */ /* 0x000fc80000000004 */
        /* <DEDUP_REMOVED lines=10> */
[----:B------:R-:W-:Y:S01]  /*0420*/  FFMA R4, R9, R9, R4 ;  /* 0x0000000909047223 */ /* 0x000fe20000000004 */
[----:B------:R-:W-:Y:S06]  /*0430*/  @P1 BRA `(.L_x_2) ;  /* 0xfffffffc00681947 */ /* 0x000fec000383ffff */
.L_x_1:
[----:B------:R-:W-:Y:S05]  /*0440*/  BSYNC.RECONVERGENT B0 ;  /* 0x0000000000007941 */ /* 0x000fea0003800200 */
.L_x_0:
[----:B------:R-:W-:Y:S04]  /*0450*/  BSSY.RECONVERGENT B0, `(.L_x_3) ;  /* 0x000003a000007945 */ /* 0x000fe80003800200 */
[----:B------:R-:W-:Y:S05]  /*0460*/  @!P0 BRA `(.L_x_4) ;  /* 0x0000000000e08947 */ /* 0x000fea0003800000 */
[----:B------:R-:W-:Y:S01]  /*0470*/  ISETP.GE.U32.AND P0, PT, R18, 0x8, PT ;  /* 0x000000081200780c */ /* 0x000fe20003f06070 */
[----:B------:R-:W-:Y:S01]  /*0480*/  BSSY.RECONVERGENT B1, `(.L_x_5) ;  /* 0x0000017000017945 */ /* 0x000fe20003800200 */
[----:B------:R-:W-:-:S04]  /*0490*/  LOP3.LUT R8, R6, 0x7, RZ, 0xc0, !PT ;  /* 0x0000000706087812 */ /* 0x000fc800078ec0ff */
[----:B------:R-:W-:-:S07]  /*04a0*/  ISETP.NE.AND P1, PT, R8, RZ, PT ;  /* 0x000000ff0800720c */ /* 0x000fce0003f25270 */
[----:B------:R-:W-:Y:S06]  /*04b0*/  @!P0 BRA `(.L_x_6) ;  /* 0x00000000004c8947 */ /* 0x000fec0003800000 */
[----:B------:R-:W0:Y:S02]  /*04c0*/  LDC.64 R2, c[0x0][0x390] ;  /* 0x0000e400ff027b82 */ /* 0x000e240000000a00 */
[----:B0-----:R-:W-:-:S05]  /*04d0*/  IMAD.WIDE.U32 R2, R5, 0x4, R2 ;  /* 0x0000000405027825 */ /* 0x001fca00078e0002 */
[----:B------:R-:W2:Y:S04]  /*04e0*/  LDG.E R7, desc[UR6][R2.64] ;  /* 0x0000000602077981 */ /* 0x000ea8000c1e1900 */
[----:B------:R-:W3:Y:S04]  /*04f0*/  LDG.E R9, desc[UR6][R2.64+0x1000] ;  /* 0x0010000602097981 */ /* 0x000ee8000c1e1900 */
[----:B------:R-:W4:Y:S04]  /*0500*/  LDG.E R11, desc[UR6][R2.64+0x2000] ;  /* 0x00200006020b7981 */ /* 0x000f28000c1e1900 */
[----:B------:R-:W5:Y:S04]  /*0510*/  LDG.E R13, desc[UR6][R2.64+0x3000] ;  /* 0x00300006020d7981 */ /* 0x000f68000c1e1900 */
[----:B------:R-:W5:Y:S04]  /*0520*/  LDG.E R15, desc[UR6][R2.64+0x4000] ;  /* 0x00400006020f7981 */ /* 0x000f68000c1e1900 */
[----:B------:R-:W5:Y:S04]  /*0530*/  LDG.E R17, desc[UR6][R2.64+0x5000] ;  /* 0x0050000602117981 */ /* 0x000f68000c1e1900 */
[----:B------:R-:W5:Y:S04]  /*0540*/  LDG.E R19, desc[UR6][R2.64+0x6000] ;  /* 0x0060000602137981 */ /* 0x000f68000c1e1900 */
[----:B------:R-:W5:Y:S01]  /*0550*/  LDG.E R21, desc[UR6][R2.64+0x7000] ;  /* 0x0070000602157981 */ /* 0x000f62000c1e1900 */
[----:B------:R-:W-:-:S02]  /*0560*/  VIADD R5, R5, 0x2000 ;  /* 0x0000200005057836 */ /* 0x000fc40000000000 */
[----:B--2---:R-:W-:-:S04]  /*0570*/  FFMA R4, R7, R7, R4 ;  /* 0x0000000707047223 */ /* 0x004fc80000000004 */
[----:B---3--:R-:W-:-:S04]  /*0580*/  FFMA R4, R9, R9, R4 ;  /* 0x0000000909047223 */ /* 0x008fc80000000004 */
[----:B----4-:R-:W-:-:S04]  /*0590*/  FFMA R4, R11, R11, R4 ;  /* 0x0000000b0b047223 */ /* 0x010fc80000000004 */
[----:B-----5:R-:W-:-:S04]  /*05a0*/  FFMA R4, R13, R13, R4 ;  /* 0x0000000d0d047223 */ /* 0x020fc80000000004 */
[----:B------:R-:W-:-:S04]  /*05b0*/  FFMA R4, R15, R15, R4 ;  /* 0x0000000f0f047223 */ /* 0x000fc80000000004 */
[----:B------:R-:W-:-:S04]  /*05c0*/  FFMA R4, R17, R17, R4 ;  /* 0x0000001111047223 */ /* 0x000fc80000000004 */
[----:B------:R-:W-:-:S04]  /*05d0*/  FFMA R4, R19, R19, R4 ;  /* 0x0000001313047223 */ /* 0x000fc80000000004 */
[----:B------:R-:W-:-:S07]  /*05e0*/  FFMA R4, R21, R21, R4 ;  /* 0x0000001515047223 */ /* 0x000fce0000000004 */
.L_x_6:
[----:B------:R-:W-:Y:S05]  /*05f0*/  BSYNC.RECONVERGENT B1 ;  /* 0x0000000000017941 */ /* 0x000fea0003800200 */
.L_x_5:
        /* <DEDUP_REMOVED lines=11> */
[----:B------:R-:W5:Y:S01]  /*06b0*/  LDG.E R13, desc[UR6][R2.64+0x3000] ;  /* 0x00300006020d7981 */ /* 0x000f62000c1e1900 */
[----:B------:R-:W-:Y:S01]  /*06c0*/  IADD3 R5, PT, PT, R5, 0x1000, RZ ;  /* 0x0000100005057810 */ /* 0x000fe20007ffe0ff */
[----:B--2---:R-:W-:-:S04]  /*06d0*/  FFMA R4, R7, R7, R4 ;  /* 0x0000000707047223 */ /* 0x004fc80000000004 */
[----:B---3--:R-:W-:-:S04]  /*06e0*/  FFMA R4, R9, R9, R4 ;  /* 0x0000000909047223 */ /* 0x008fc80000000004 */
[----:B----4-:R-:W-:-:S04]  /*06f0*/  FFMA R4, R11, R11, R4 ;  /* 0x0000000b0b047223 */ /* 0x010fc80000000004 */
[----:B-----5:R-:W-:-:S07]  /*0700*/  FFMA R4, R13, R13, R4 ;  /* 0x0000000d0d047223 */ /* 0x020fce0000000004 */
.L_x_8:
[----:B------:R-:W-:Y:S05]  /*0710*/  BSYNC.RECONVERGENT B1 ;  /* 0x0000000000017941 */ /* 0x000fea0003800200 */
.L_x_7:
[----:B------:R-:W-:Y:S05]  /*0720*/  @!P1 BRA `(.L_x_4) ;  /* 0x0000000000309947 */ /* 0x000fea0003800000 */
[----:B------:R-:W0:Y:S01]  /*0730*/  LDC.64 R2, c[0x0][0x390] ;  /* 0x0000e400ff027b82 */ /* 0x000e220000000a00 */
[----:B------:R-:W-:Y:S02]  /*0740*/  IMAD.MOV R6, RZ, RZ, -R6 ;  /* 0x000000ffff067224 */ /* 0x000fe400078e0a06 */
[----:B0-----:R-:W-:-:S04]  /*0750*/  IMAD.WIDE.U32 R2, R5, 0x4, R2 ;  /* 0x0000000405027825 */ /* 0x001fc800078e0002 */
[----:B------:R-:W-:-:S07]  /*0760*/  IMAD.MOV.U32 R5, RZ, RZ, R3 ;  /* 0x000000ffff057224 */ /* 0x000fce00078e0003 */
.L_x_9:
[----:B------:R-:W-:-:S06]  /*0770*/  IMAD.MOV.U32 R3, RZ, RZ, R5 ;  /* 0x000000ffff037224 */ /* 0x000fcc00078e0005 */
[----:B------:R0:W2:Y:S01]  /*0780*/  LDG.E R3, desc[UR6][R2.64] ;  /* 0x0000000602037981 */ /* 0x0000a2000c1e1900 */
[----:B------:R-:W-:-:S04]  /*0790*/  IADD3 R6, PT, PT, R6, 0x1, RZ ;  /* 0x0000000106067810 */ /* 0x000fc80007ffe0ff */
[----:B------:R-:W-:Y:S02]  /*07a0*/  ISETP.NE.AND P0, PT, R6, RZ, PT ;  /* 0x000000ff0600720c */ /* 0x000fe40003f05270 */
[----:B0-----:R-:W-:-:S05]  /*07b0*/  IADD3 R2, P1, PT, R2, 0x1000, RZ ;  /* 0x0000100002027810 */ /* 0x001fca0007f3e0ff */
[----:B------:R-:W-:Y:S02]  /*07c0*/  IMAD.X R5, RZ, RZ, R5, P1 ;  /* 0x000000ffff057224 */ /* 0x000fe400008e0605 */
[----:B--2---:R-:W-:-:S04]  /*07d0*/  FFMA R4, R3, R3, R4 ;  /* 0x0000000303047223 */ /* 0x004fc80000000004 */
[----:B------:R-:W-:Y:S05]  /*07e0*/  @P0 BRA `(.L_x_9) ;  /* 0xfffffffc00e00947 */ /* 0x000fea000383ffff */
.L_x_4:
[----:B------:R-:W-:Y:S05]  /*07f0*/  BSYNC.RECONVERGENT B0 ;  /* 0x0000000000007941 */ /* 0x000fea0003800200 */
.L_x_3:
[----:B------:R-:W0:Y:S01]  /*0800*/  S2UR UR5, SR_CgaCtaId ;  /* 0x00000000000579c3 */ /* 0x000e220000008800 */
[----:B------:R-:W-:Y:S01]  /*0810*/  UMOV UR4, 0x400 ;  /* 0x0000040000047882 */ /* 0x000fe20000000000 */
[C---:B------:R-:W-:Y:S02]  /*0820*/  ISETP.GT.U32.AND P0, PT, R0.reuse, 0x1ff, PT ;  /* 0x000001ff0000780c */ /* 0x040fe40003f04070 */
[----:B------:R-:W-:Y:S01]  /*0830*/  ISETP.GT.U32.AND P1, PT, R0, 0xff, PT ;  /* 0x000000ff0000780c */ /* 0x000fe20003f24070 */
[----:B0-----:R-:W-:-:S06]  /*0840*/  ULEA UR4, UR5, UR4, 0x18 ;  /* 0x0000000405047291 */ /* 0x001fcc000f8ec0ff */
[----:B------:R-:W-:-:S05]  /*0850*/  LEA R3, R0, UR4, 0x2 ;  /* 0x0000000400037c11 */ /* 0x000fca000f8e10ff */
[----:B------:R-:W-:Y:S01]  /*0860*/  STS [R3], R4 ;  /* 0x0000000403007388 */ /* 0x000fe20000000800 */
[----:B------:R-:W-:Y:S06]  /*0870*/  BAR.SYNC.DEFER_BLOCKING 0x0 ;  /* 0x0000000000007b1d */ /* 0x000fec0000010000 */
[----:B------:R-:W-:Y:S04]  /*0880*/  @!P0 LDS R2, [R3+0x800] ;  /* 0x0008000003028984 */ /* 0x000fe80000000800 */
[----:B------:R-:W0:Y:S02]  /*0890*/  @!P0 LDS R5, [R3] ;  /* 0x0000000003058984 */ /* 0x000e240000000800 */
[----:B0-----:R-:W-:-:S05]  /*08a0*/  @!P0 FADD R2, R2, R5 ;  /* 0x0000000502028221 */ /* 0x001fca0000000000 */
[----:B------:R-:W-:Y:S01]  /*08b0*/  @!P0 STS [R3], R2 ;  /* 0x0000000203008388 */ /* 0x000fe20000000800 */
[----:B------:R-:W-:Y:S01]  /*08c0*/  BAR.SYNC.DEFER_BLOCKING 0x0 ;  /* 0x0000000000007b1d */ /* 0x000fe20000010000 */
[----:B------:R-:W-:-:S05]  /*08d0*/  ISETP.GT.U32.AND P0, PT, R0, 0x7f, PT ;  /* 0x0000007f0000780c */ /* 0x000fca0003f04070 */
        /* <DEDUP_REMOVED lines=41> */
[----:B------:R-:W-:-:S05]  /*0b70*/  ISETP.NE.AND P1, PT, R0, RZ, PT ;  /* 0x000000ff0000720c */ /* 0x000fca0003f25270 */
[----:B------:R-:W-:Y:S04]  /*0b80*/  @!P0 LDS R4, [R3+0x8] ;  /* 0x0000080003048984 */ /* 0x000fe80000000800 */
[----:B------:R-:W0:Y:S02]  /*0b90*/  @!P0 LDS R5, [R3] ;  /* 0x0000000003058984 */ /* 0x000e240000000800 */
[----:B0-----:R-:W-:-:S05]  /*0ba0*/  @!P0 FADD R4, R4, R5 ;  /* 0x0000000504048221 */ /* 0x001fca0000000000 */
[----:B------:R-:W-:Y:S01]  /*0bb0*/  @!P0 STS [R3], R4 ;  /* 0x0000000403008388 */ /* 0x000fe20000000800 */
[----:B------:R-:W-:Y:S06]  /*0bc0*/  BAR.SYNC.DEFER_BLOCKING 0x0 ;  /* 0x0000000000007b1d */ /* 0x000fec0000010000 */
[----:B------:R-:W-:Y:S04]  /*0bd0*/  @!P1 LDS R0, [UR4+0x4] ;  /* 0x00000404ff009984 */ /* 0x000fe80008000800 */
[----:B------:R-:W0:Y:S02]  /*0be0*/  @!P1 LDS R5, [R3] ;  /* 0x0000000003059984 */ /* 0x000e240000000800 */
[----:B0-----:R-:W-:-:S05]  /*0bf0*/  @!P1 FADD R0, R0, R5 ;  /* 0x0000000500009221 */ /* 0x001fca0000000000 */
[----:B------:R0:W-:Y:S01]  /*0c00*/  @!P1 STS [R3], R0 ;  /* 0x0000000003009388 */ /* 0x0001e20000000800 */
[----:B------:R-:W-:Y:S06]  /*0c10*/  BAR.SYNC.DEFER_BLOCKING 0x0 ;  /* 0x0000000000007b1d */ /* 0x000fec0000010000 */
[----:B------:R-:W-:Y:S05]  /*0c20*/  @P1 EXIT ;  /* 0x000000000000194d */ /* 0x000fea0003800000 */
[----:B0-----:R-:W0:Y:S01]  /*0c30*/  LDS R0, [UR4] ;  /* 0x00000004ff007984 */ /* 0x001e220008000800 */
[----:B------:R-:W-:Y:S02]  /*0c40*/  UIADD3 UR4, UPT, UPT, UR8, -0x1, URZ ;  /* 0xffffffff08047890 */ /* 0x000fe4000fffe0ff */
[----:B------:R-:W-:-:S04]  /*0c50*/  I2FP.F32.U32 R3, UR8 ;  /* 0x0000000800037c45 */ /* 0x000fc80008201000 */
[----:B------:R-:W-:-:S04]  /*0c60*/  I2FP.F32.U32 R5, UR4 ;  /* 0x0000000400057c45 */ /* 0x000fc80008201000 */
[----:B------:R-:W1:Y:S02]  /*0c70*/  MUFU.RCP R2, R5 ;  /* 0x0000000500027308 */ /* 0x000e640000001000 */
[----:B-1----:R-:W-:-:S04]  /*0c80*/  FFMA R7, -R5, R2, 1 ;  /* 0x3f80000005077423 */ /* 0x002fc80000000102 */
[----:B------:R-:W-:Y:S01]  /*0c90*/  FFMA R7, R2, R7, R2 ;  /* 0x0000000702077223 */ /* 0x000fe20000000002 */
[----:B0-----:R-:W-:-:S04]  /*0ca0*/  FMUL R0, R0, R3 ;  /* 0x0000000300007220 */ /* 0x001fc80000400000 */
[----:B------:R-:W0:Y:S01]  /*0cb0*/  FCHK P0, R0, R5 ;  /* 0x0000000500007302 */ /* 0x000e220000000000 */
[----:B------:R-:W-:-:S04]  /*0cc0*/  FFMA R2, R0, R7, RZ ;  /* 0x0000000700027223 */ /* 0x000fc800000000ff */
[----:B------:R-:W-:-:S04]  /*0cd0*/  FFMA R3, -R5, R2, R0 ;  /* 0x0000000205037223 */ /* 0x000fc80000000100 */
[----:B------:R-:W-:Y:S01]  /*0ce0*/  FFMA R7, R7, R3, R2 ;  /* 0x0000000307077223 */ /* 0x000fe20000000002 */
[----:B0-----:R-:W-:Y:S06]  /*0cf0*/  @!P0 BRA `(.L_x_10) ;  /* 0x0000000000088947 */ /* 0x001fec0003800000 */
[----:B------:R-:W-:-:S07]  /*0d00*/  MOV R2, 0xd20 ;  /* 0x00000d2000027802 */ /* 0x000fce0000000f00 */
[----:B------:R-:W-:Y:S05]  /*0d10*/  CALL.REL.NOINC `($__internal_0_$__cuda_sm3x_div_rn_noftz_f32_slowpath) ;  /* 0x00000000000c7944 */ /* 0x000fea0003c00000 */
.L_x_10:
[----:B------:R-:W0:Y:S02]  /*0d20*/  LDC.64 R2, c[0x0][0x388] ;  /* 0x0000e200ff027b82 */ /* 0x000e240000000a00 */
[----:B0-----:R-:W-:Y:S01]  /*0d30*/  STG.E desc[UR6][R2.64], R7 ;  /* 0x0000000702007986 */ /* 0x001fe2000c101906 */
[----:B------:R-:W-:Y:S05]  /*0d40*/  EXIT ;  /* 0x000000000000794d */ /* 0x000fea0003800000 */
        .weak           $__internal_0_$__cuda_sm3x_div_rn_noftz_f32_slowpath
        .type           $__internal_0_$__cuda_sm3x_div_rn_noftz_f32_slowpath,@function
        .size           $__internal_0_$__cuda_sm3x_div_rn_noftz_f32_slowpath,(.L_x_20 - $__internal_0_$__cuda_sm3x_div_rn_noftz_f32_slowpath)
$__internal_0_$__cuda_sm3x_div_rn_noftz_f32_slowpath:
[----:B------:R-:W-:Y:S01]  /*0d50*/  SHF.R.U32.HI R4, RZ, 0x17, R5 ;  /* 0x00000017ff047819 */ /* 0x000fe20000011605 */
[--C-:B------:R-:W-:Y:S01]  /*0d60*/  IMAD.MOV.U32 R7, RZ, RZ, R0.reuse ;  /* 0x000000ffff077224 */ /* 0x100fe200078e0000 */
[----:B------:R-:W-:Y:S02]  /*0d70*/  SHF.R.U32.HI R3, RZ, 0x17, R0 ;  /* 0x00000017ff037819 */ /* 0x000fe40000011600 */
[----:B------:R-:W-:Y:S02]  /*0d80*/  LOP3.LUT R6, R4, 0xff, RZ, 0xc0, !PT ;  /* 0x000000ff04067812 */ /* 0x000fe400078ec0ff */
[----:B------:R-:W-:-:S03]  /*0d90*/  LOP3.LUT R4, R3, 0xff, RZ, 0xc0, !PT ;  /* 0x000000ff03047812 */ /* 0x000fc600078ec0ff */
[----:B------:R-:W-:Y:S01]  /*0da0*/  VIADD R10, R6, 0xffffffff ;  /* 0xffffffff060a7836 */ /* 0x000fe20000000000 */
[----:B------:R-:W-:-:S04]  /*0db0*/  IADD3 R9, PT, PT, R4, -0x1, RZ ;  /* 0xffffffff04097810 */ /* 0x000fc80007ffe0ff */
[----:B------:R-:W-:-:S04]  /*0dc0*/  ISETP.GT.U32.AND P0, PT, R10, 0xfd, PT ;  /* 0x000000fd0a00780c */ /* 0x000fc80003f04070 */
[----:B------:R-:W-:-:S13]  /*0dd0*/  ISETP.GT.U32.OR P0, PT, R9, 0xfd, P0 ;  /* 0x000000fd0900780c */ /* 0x000fda0000704470 */
[----:B------:R-:W-:Y:S01]  /*0de0*/  @!P0 IMAD.MOV.U32 R8, RZ, RZ, RZ ;  /* 0x000000ffff088224 */ /* 0x000fe200078e00ff */
[----:B------:R-:W-:Y:S06]  /*0df0*/  @!P0 BRA `(.L_x_11) ;  /* 0x0000000000608947 */ /* 0x000fec0003800000 */
[----:B------:R-:W-:Y:S02]  /*0e00*/  FSETP.GTU.FTZ.AND P0, PT, |R0|, +INF , PT ;  /* 0x7f8000000000780b */ /* 0x000fe40003f1c200 */
[----:B------:R-:W-:Y:S02]  /*0e10*/  FSETP.GTU.FTZ.AND P1, PT, |R5|, +INF , PT ;  /* 0x7f8000000500780b */ /* 0x000fe40003f3c200 */
[----:B------:R-:W-:Y:S02]  /*0e20*/  MOV R3, R5 ;  /* 0x0000000500037202 */ /* 0x000fe40000000f00 */
[----:B------:R-:W-:-:S13]  /*0e30*/  PLOP3.LUT P0, PT, P0, P1, PT, 0xf8, 0x8f ;  /* 0x00000000008f781c */ /* 0x000fda0000703f70 */
[----:B------:R-:W-:Y:S05]  /*0e40*/  @P0 BRA `(.L_x_12) ;  /* 0x0000000400440947 */ /* 0x000fea0003800000 */
[----:B------:R-:W-:-:S13]  /*0e50*/  LOP3.LUT P0, RZ, R5, 0x7fffffff, R7, 0xc8, !PT ;  /* 0x7fffffff05ff7812 */ /* 0x000fda000780c807 */
[----:B------:R-:W-:Y:S05]  /*0e60*/  @!P0 BRA `(.L_x_13) ;  /* 0x0000000400348947 */ /* 0x000fea0003800000 */
[C---:B------:R-:W-:Y:S02]  /*0e70*/  FSETP.NEU.FTZ.AND P2, PT, |R0|.reuse, +INF , PT ;  /* 0x7f8000000000780b */ /* 0x040fe40003f5d200 */
[----:B------:R-:W-:Y:S02]  /*0e80*/  FSETP.NEU.FTZ.AND P1, PT, |R3|, +INF , PT ;  /* 0x7f8000000300780b */ /* 0x000fe40003f3d200 */
[----:B------:R-:W-:-:S11]  /*0e90*/  FSETP.NEU.FTZ.AND P0, PT, |R0|, +INF , PT ;  /* 0x7f8000000000780b */ /* 0x000fd60003f1d200 */
[----:B------:R-:W-:Y:S05]  /*0ea0*/  @!P1 BRA !P2, `(.L_x_13) ;  /* 0x0000000400249947 */ /* 0x000fea0005000000 */
[----:B------:R-:W-:-:S04]  /*0eb0*/  LOP3.LUT P2, RZ, R7, 0x7fffffff, RZ, 0xc0, !PT ;  /* 0x7fffffff07ff7812 */ /* 0x000fc8000784c0ff */
[----:B------:R-:W-:-:S13]  /*0ec0*/  PLOP3.LUT P1, PT, P1, P2, PT, 0x2f, 0xf2 ;  /* 0x0000000000f2781c */ /* 0x000fda0000f24577 */
[----:B------:R-:W-:Y:S05]  /*0ed0*/  @P1 BRA `(.L_x_14) ;  /* 0x0000000400101947 */ /* 0x000fea0003800000 */
[----:B------:R-:W-:-:S04]  /*0ee0*/  LOP3.LUT P1, RZ, R5, 0x7fffffff, RZ, 0xc0, !PT ;  /* 0x7fffffff05ff7812 */ /* 0x000fc8000782c0ff */
[----:B------:R-:W-:-:S13]  /*0ef0*/  PLOP3.LUT P0, PT, P0, P1, PT, 0x2f, 0xf2 ;  /* 0x0000000000f2781c */ /* 0x000fda0000702577 */
[----:B------:R-:W-:Y:S05]  /*0f00*/  @P0 BRA `(.L_x_15) ;  /* 0x0000000000f80947 */ /* 0x000fea0003800000 */
[----:B------:R-:W-:Y:S02]  /*0f10*/  ISETP.GE.AND P0, PT, R9, RZ, PT ;  /* 0x000000ff0900720c */ /* 0x000fe40003f06270 */
[----:B------:R-:W-:-:S11]  /*0f20*/  ISETP.GE.AND P1, PT, R10, RZ, PT ;  /* 0x000000ff0a00720c */ /* 0x000fd60003f26270 */
[----:B------:R-:W-:Y:S02]  /*0f30*/  @P0 IMAD.MOV.U32 R8, RZ, RZ, RZ ;  /* 0x000000ffff080224 */ /* 0x000fe400078e00ff */
[----:B------:R-:W-:Y:S01]  /*0f40*/  @!P0 FFMA R7, R0, 1.84467440737095516160e+19, RZ ;  /* 0x5f80000000078823 */ /* 0x000fe200000000ff */
[----:B------:R-:W-:Y:S02]  /*0f50*/  @!P0 IMAD.MOV.U32 R8, RZ, RZ, -0x40 ;  /* 0xffffffc0ff088424 */ /* 0x000fe400078e00ff */
[----:B------:R-:W-:-:S03]  /*0f60*/  @!P1 FFMA R5, R3, 1.84467440737095516160e+19, RZ ;  /* 0x5f80000003059823 */ /* 0x000fc600000000ff */
[----:B------:R-:W-:-:S07]  /*0f70*/  @!P1 IADD3 R8, PT, PT, R8, 0x40, RZ ;  /* 0x0000004008089810 */ /* 0x000fce0007ffe0ff */
.L_x_11:
[----:B------:R-:W-:Y:S01]  /*0f80*/  LEA R0, R6, 0xc0800000, 0x17 ;  /* 0xc080000006007811 */ /* 0x000fe200078eb8ff */
[----:B------:R-:W-:-:S04]  /*0f90*/  VIADD R4, R4, 0xffffff81 ;  /* 0xffffff8104047836 */ /* 0x000fc80000000000 */
[----:B------:R-:W-:Y:S02]  /*0fa0*/  IMAD.IADD R5, R5, 0x1, -R0 ;  /* 0x0000000105057824 */ /* 0x000fe400078e0a00 */
[----:B------:R-:W-:Y:S02]  /*0fb0*/  IMAD R0, R4, -0x800000, R7 ;  /* 0xff80000004007824 */ /* 0x000fe400078e0207 */
[----:B------:R-:W0:Y:S01]  /*0fc0*/  MUFU.RCP R3, R5 ;  /* 0x0000000500037308 */ /* 0x000e220000001000 */
[----:B------:R-:W-:-:S04]  /*0fd0*/  FADD.FTZ R9, -R5, -RZ ;  /* 0x800000ff05097221 */ /* 0x000fc80000010100 */
[----:B0-----:R-:W-:-:S04]  /*0fe0*/  FFMA R10, R3, R9, 1 ;  /* 0x3f800000030a7423 */ /* 0x001fc80000000009 */
[----:B------:R-:W-:-:S04]  /*0ff0*/  FFMA R12, R3, R10, R3 ;  /* 0x0000000a030c7223 */ /* 0x000fc80000000003 */
[----:B------:R-:W-:-:S04]  /*1000*/  FFMA R3, R0, R12, RZ ;  /* 0x0000000c00037223 */ /* 0x000fc800000000ff */
[----:B------:R-:W-:-:S04]  /*1010*/  FFMA R10, R9, R3, R0 ;  /* 0x00000003090a7223 */ /* 0x000fc80000000000 */
[----:B------:R-:W-:Y:S01]  /*1020*/  FFMA R11, R12, R10, R3 ;  /* 0x0000000a0c0b7223 */ /* 0x000fe20000000003 */
[----:B------:R-:W-:-:S03]  /*1030*/  IADD3 R3, PT, PT, R4, 0x7f, -R6 ;  /* 0x0000007f04037810 */ /* 0x000fc60007ffe806 */
[----:B------:R-:W-:Y:S01]  /*1040*/  FFMA R10, R9, R11, R0 ;  /* 0x0000000b090a7223 */ /* 0x000fe20000000000 */
[----:B------:R-:W-:-:S03]  /*1050*/  IADD3 R3, PT, PT, R3, R8, RZ ;  /* 0x0000000803037210 */ /* 0x000fc60007ffe0ff */
[----:B------:R-:W-:-:S05]  /*1060*/  FFMA R7, R12, R10, R11 ;  /* 0x0000000a0c077223 */ /* 0x000fca000000000b */
[----:B------:R-:W-:-:S04]  /*1070*/  SHF.R.U32.HI R0, RZ, 0x17, R7 ;  /* 0x00000017ff007819 */ /* 0x000fc80000011607 */
[----:B------:R-:W-:-:S05]  /*1080*/  LOP3.LUT R0, R0, 0xff, RZ, 0xc0, !PT ;  /* 0x000000ff00007812 */ /* 0x000fca00078ec0ff */
[----:B------:R-:W-:-:S04]  /*1090*/  IMAD.IADD R6, R0, 0x1, R3 ;  /* 0x0000000100067824 */ /* 0x000fc800078e0203 */
[----:B------:R-:W-:-:S05]  /*10a0*/  VIADD R0, R6, 0xffffffff ;  /* 0xffffffff06007836 */ /* 0x000fca0000000000 */
[----:B------:R-:W-:-:S13]  /*10b0*/  ISETP.GE.U32.AND P0, PT, R0, 0xfe, PT ;  /* 0x000000fe0000780c */ /* 0x000fda0003f06070 */
[----:B------:R-:W-:Y:S05]  /*10c0*/  @!P0 BRA `(.L_x_16) ;  /* 0x0000000000808947 */ /* 0x000fea0003800000 */
[----:B------:R-:W-:-:S13]  /*10d0*/  ISETP.GT.AND P0, PT, R6, 0xfe, PT ;  /* 0x000000fe0600780c */ /* 0x000fda0003f04270 */
[----:B------:R-:W-:Y:S05]  /*10e0*/  @P0 BRA `(.L_x_17) ;  /* 0x00000000006c0947 */ /* 0x000fea0003800000 */
[----:B------:R-:W-:-:S13]  /*10f0*/  ISETP.GE.AND P0, PT, R6, 0x1, PT ;  /* 0x000000010600780c */ /* 0x000fda0003f06270 */
[----:B------:R-:W-:Y:S05]  /*1100*/  @P0 BRA `(.L_x_18) ;  /* 0x0000000000980947 */ /* 0x000fea0003800000 */
[----:B------:R-:W-:Y:S02]  /*1110*/  ISETP.GE.AND P0, PT, R6, -0x18, PT ;  /* 0xffffffe80600780c */ /* 0x000fe40003f06270 */
[----:B------:R-:W-:-:S11]  /*1120*/  LOP3.LUT R7, R7, 0x80000000, RZ, 0xc0, !PT ;  /* 0x8000000007077812 */ /* 0x000fd600078ec0ff */
[----:B------:R-:W-:Y:S05]  /*1130*/  @!P0 BRA `(.L_x_18) ;  /* 0x00000000008c8947 */ /* 0x000fea0003800000 */
[-CC-:B------:R-:W-:Y:S01]  /*1140*/  FFMA.RZ R0, R12, R10.reuse, R11.reuse ;  /* 0x0000000a0c007223 */ /* 0x180fe2000000c00b */
[----:B------:R-:W-:Y:S01]  /*1150*/  IADD3 R5, PT, PT, R6, 0x20, RZ ;  /* 0x0000002006057810 */ /* 0x000fe20007ffe0ff */
[-CC-:B------:R-:W-:Y:S01]  /*1160*/  FFMA.RM R3, R12, R10.reuse, R11.reuse ;  /* 0x0000000a0c037223 */ /* 0x180fe2000000400b */
[----:B------:R-:W-:Y:S02]  /*1170*/  ISETP.NE.AND P2, PT, R6, RZ, PT ;  /* 0x000000ff0600720c */ /* 0x000fe40003f45270 */
[----:B------:R-:W-:Y:S01]  /*1180*/  LOP3.LUT R4, R0, 0x7fffff, RZ, 0xc0, !PT ;  /* 0x007fffff00047812 */ /* 0x000fe200078ec0ff */
[----:B------:R-:W-:Y:S01]  /*1190*/  FFMA.RP R0, R12, R10, R11 ;  /* 0x0000000a0c007223 */ /* 0x000fe2000000800b */
[----:B------:R-:W-:Y:S01]  /*11a0*/  ISETP.NE.AND P1, PT, R6, RZ, PT ;  /* 0x000000ff0600720c */ /* 0x000fe20003f25270 */
[----:B------:R-:W-:Y:S01]  /*11b0*/  IMAD.MOV R6, RZ, RZ, -R6 ;  /* 0x000000ffff067224 */ /* 0x000fe200078e0a06 */
[----:B------:R-:W-:Y:S02]  /*11c0*/  LOP3.LUT R4, R4, 0x800000, RZ, 0xfc, !PT ;  /* 0x0080000004047812 */ /* 0x000fe400078efcff */
[----:B------:R-:W-:-:S02]  /*11d0*/  FSETP.NEU.FTZ.AND P0, PT, R0, R3, PT ;  /* 0x000000030000720b */ /* 0x000fc40003f1d000 */
[----:B------:R-:W-:Y:S02]  /*11e0*/  SHF.L.U32 R5, R4, R5, RZ ;  /* 0x0000000504057219 */ /* 0x000fe400000006ff */
[----:B------:R-:W-:Y:S02]  /*11f0*/  SEL R3, R6, RZ, P2 ;  /* 0x000000ff06037207 */ /* 0x000fe40001000000 */
[----:B------:R-:W-:Y:S02]  /*1200*/  ISETP.NE.AND P1, PT, R5, RZ, P1 ;  /* 0x000000ff0500720c */ /* 0x000fe40000f25270 */
[----:B------:R-:W-:Y:S02]  /*1210*/  SHF.R.U32.HI R3, RZ, R3, R4 ;  /* 0x00000003ff037219 */ /* 0x000fe40000011604 */
[----:B------:R-:W-:Y:S02]  /*1220*/  PLOP3.LUT P0, PT, P0, P1, PT, 0xf8, 0x8f ;  /* 0x00000000008f781c */ /* 0x000fe40000703f70 */
[----:B------:R-:W-:-:S02]  /*1230*/  SHF.R.U32.HI R5, RZ, 0x1, R3 ;  /* 0x00000001ff057819 */ /* 0x000fc40000011603 */
[----:B------:R-:W-:-:S04]  /*1240*/  SEL R0, RZ, 0x1, !P0 ;  /* 0x00000001ff007807 */ /* 0x000fc80004000000 */
[----:B------:R-:W-:-:S04]  /*1250*/  LOP3.LUT R0, R0, 0x1, R5, 0xf8, !PT ;  /* 0x0000000100007812 */ /* 0x000fc800078ef805 */
[----:B------:R-:W-:-:S05]  /*1260*/  LOP3.LUT R0, R0, R3, RZ, 0xc0, !PT ;  /* 0x0000000300007212 */ /* 0x000fca00078ec0ff */
[----:B------:R-:W-:-:S05]  /*1270*/  IMAD.IADD R0, R5, 0x1, R0 ;  /* 0x0000000105007824 */ /* 0x000fca00078e0200 */
[----:B------:R-:W-:Y:S01]  /*1280*/  LOP3.LUT R7, R0, R7, RZ, 0xfc, !PT ;  /* 0x0000000700077212 */ /* 0x000fe200078efcff */
[----:B------:R-:W-:Y:S06]  /*1290*/  BRA `(.L_x_18) ;  /* 0x0000000000347947 */ /* 0x000fec0003800000 */
.L_x_17:
[----:B------:R-:W-:-:S04]  /*12a0*/  LOP3.LUT R7, R7, 0x80000000, RZ, 0xc0, !PT ;  /* 0x8000000007077812 */ /* 0x000fc800078ec0ff */
[----:B------:R-:W-:Y:S01]  /*12b0*/  LOP3.LUT R7, R7, 0x7f800000, RZ, 0xfc, !PT ;  /* 0x7f80000007077812 */ /* 0x000fe200078efcff */
[----:B------:R-:W-:Y:S06]  /*12c0*/  BRA `(.L_x_18) ;  /* 0x0000000000287947 */ /* 0x000fec0003800000 */
.L_x_16:
[----:B------:R-:W-:Y:S01]  /*12d0*/  LEA R7, R3, R7, 0x17 ;  /* 0x0000000703077211 */ /* 0x000fe200078eb8ff */
[----:B------:R-:W-:Y:S06]  /*12e0*/  BRA `(.L_x_18) ;  /* 0x0000000000207947 */ /* 0x000fec0003800000 */
.L_x_15:
[----:B------:R-:W-:-:S04]  /*12f0*/  LOP3.LUT R7, R5, 0x80000000, R7, 0x48, !PT ;  /* 0x8000000005077812 */ /* 0x000fc800078e4807 */
[----:B------:R-:W-:Y:S01]  /*1300*/  LOP3.LUT R7, R7, 0x7f800000, RZ, 0xfc, !PT ;  /* 0x7f80000007077812 */ /* 0x000fe200078efcff */
[----:B------:R-:W-:Y:S06]  /*1310*/  BRA `(.L_x_18) ;  /* 0x0000000000147947 */ /* 0x000fec0003800000 */
.L_x_14:
[----:B------:R-:W-:Y:S01]  /*1320*/  LOP3.LUT R7, R5, 0x80000000, R7, 0x48, !PT ;  /* 0x8000000005077812 */ /* 0x000fe200078e4807 */
[----:B------:R-:W-:Y:S06]  /*1330*/  BRA `(.L_x_18) ;  /* 0x00000000000c7947 */ /* 0x000fec0003800000 */
.L_x_13:
[----:B------:R-:W0:Y:S01]  /*1340*/  MUFU.RSQ R7, -QNAN ;  /* 0xffc0000000077908 */ /* 0x000e220000001400 */
[----:B------:R-:W-:Y:S05]  /*1350*/  BRA `(.L_x_18) ;  /* 0x0000000000047947 */ /* 0x000fea0003800000 */
.L_x_12:
[----:B------:R-:W-:-:S07]  /*1360*/  FADD.FTZ R7, R0, R3 ;  /* 0x0000000300077221 */ /* 0x000fce0000010000 */
.L_x_18:
[----:B------:R-:W-:-:S04]  /*1370*/  IMAD.MOV.U32 R3, RZ, RZ, 0x0 ;  /* 0x00000000ff037424 */ /* 0x000fc800078e00ff */
[----:B0-----:R-:W-:Y:S05]  /*1380*/  RET.REL.NODEC R2 `(varianceZeroMeanKernel) ;  /* 0xffffffec021c7950 */ /* 0x001fea0003c3ffff */
.L_x_19:
[----:B------:R-:W-:-:S00]  /*1390*/  BRA `(.L_x_19) ;  /* 0xfffffffc00fc7947 */ /* 0x000fc0000383ffff */
[----:B------:R-:W-:-:S00]  /*13a0*/  NOP ;  /* 0x0000000000007918 */ /* 0x000fc00000000000 */
        /* <DEDUP_REMOVED lines=13> */
.L_x_20:


//--------------------- .nv.shared.varianceZeroMeanKernel --------------------------
	.section	.nv.shared.varianceZeroMeanKernel,"aw",@nobits
	.sectionflags	@""
	.align	4
.nv.shared.varianceZeroMeanKernel:
	.zero		5120


//--------------------- .nv.shared.reserved.0     --------------------------
	.section	.nv.shared.reserved.0,"aw",@nobits
	.weak		__nv_reservedSMEM_offset_0_alias
	.size		__nv_reservedSMEM_offset_0_alias, 0, 64
	.other		__nv_reservedSMEM_offset_0_alias,@"STO_CUDA_RESERVED_SHARED STV_DEFAULT"
__nv_reservedSMEM_offset_0_alias:
	.zero		0
	.zero		64


//--------------------- .nv.constant0.varianceZeroMeanKernel --------------------------
	.section	.nv.constant0.varianceZeroMeanKernel,"a",@progbits
	.sectionflags	@""
	.align	4
.nv.constant0.varianceZeroMeanKernel:
	.zero		920


//--------------------- SYMBOLS --------------------------

	.type		.nv.reservedSmem.offset0,@object
	.size		.nv.reservedSmem.offset0,0x4
	.type		.nv.reservedSmem.cap,@object
	.size		.nv.reservedSmem.cap,0x4
